//
// Generated by NVIDIA NVVM Compiler
//
// Compiler Build ID: CL-36424714
// Cuda compilation tools, release 13.0, V13.0.88
// Based on NVVM 20.0.0
//

.version 9.0
.target sm_100
.address_size 64

	// .globl	_Z15prefixSumKernelPKfPfi
.extern .shared .align 16 .b8 sdata[];

.visible .entry _Z15prefixSumKernelPKfPfi(
	.param .u64 .ptr .align 1 _Z15prefixSumKernelPKfPfi_param_0,
	.param .u64 .ptr .align 1 _Z15prefixSumKernelPKfPfi_param_1,
	.param .u32 _Z15prefixSumKernelPKfPfi_param_2
)
{
	.reg .pred 	%p<6>;
	.reg .b32 	%r<17>;
	.reg .b32 	%f<9>;
	.reg .b64 	%rd<9>;

	ld.param.u64 	%rd1, [_Z15prefixSumKernelPKfPfi_param_0];
	ld.param.u64 	%rd2, [_Z15prefixSumKernelPKfPfi_param_1];
	ld.param.u32 	%r7, [_Z15prefixSumKernelPKfPfi_param_2];
	mov.u32 	%r8, %ctaid.x;
	mov.u32 	%r1, %ntid.x;
	mov.u32 	%r2, %tid.x;
	mad.lo.s32 	%r3, %r8, %r1, %r2;
	setp.ge.s32 	%p1, %r3, %r7;
	mov.f32 	%f8, 0f00000000;
	@%p1 bra 	$L__BB0_2;
	cvta.to.global.u64 	%rd3, %rd1;
	mul.wide.s32 	%rd4, %r3, 4;
	add.s64 	%rd5, %rd3, %rd4;
	ld.global.f32 	%f8, [%rd5];
$L__BB0_2:
	shl.b32 	%r9, %r2, 2;
	mov.u32 	%r10, sdata;
	add.s32 	%r4, %r10, %r9;
	st.shared.f32 	[%r4], %f8;
	bar.sync 	0;
	setp.lt.u32 	%p2, %r1, 2;
	@%p2 bra 	$L__BB0_7;
	mov.b32 	%r16, 1;
$L__BB0_4:
	setp.lt.u32 	%p3, %r2, %r16;
	@%p3 bra 	$L__BB0_6;
	sub.s32 	%r12, %r2, %r16;
	shl.b32 	%r13, %r12, 2;
	add.s32 	%r15, %r10, %r13;
	ld.shared.f32 	%f4, [%r15];
	ld.shared.f32 	%f5, [%r4];
	add.f32 	%f6, %f4, %f5;
	st.shared.f32 	[%r4], %f6;
$L__BB0_6:
	bar.sync 	0;
	shl.b32 	%r16, %r16, 1;
	setp.lt.u32 	%p4, %r16, %r1;
	@%p4 bra 	$L__BB0_4;
$L__BB0_7:
	setp.ge.s32 	%p5, %r3, %r7;
	@%p5 bra 	$L__BB0_9;
	ld.shared.f32 	%f7, [%r4];
	cvta.to.global.u64 	%rd6, %rd2;
	mul.wide.s32 	%rd7, %r3, 4;
	add.s64 	%rd8, %rd6, %rd7;
	st.global.f32 	[%rd8], %f7;
$L__BB0_9:
	ret;

}


// ===== COMPILED SASS (sm_100) =====

	.target	sm_100

	.elftype	@"ET_EXEC"


//--------------------- .note.nv.tkinfo           --------------------------
	.section	.note.nv.tkinfo,"",@"SHT_NOTE"
	.sectionflags	@"SHF_NOTE_NV_TKINFO"
	.tkinfo
        /*0018*/ 	.word	0x00000002
        /*0030*/ 	.string	""
        /*0030*/ 	.string	"ptxas"
        /*0030*/ 	.string	"Cuda compilation tools, release 13.0, V13.0.88"
        /*0030*/ 	.string	"Build cuda_13.0.r13.0/compiler.36424714_0"
        /*0030*/ 	.string	"-arch sm_100 -m 64 "



//--------------------- .note.nv.cuinfo           --------------------------
	.section	.note.nv.cuinfo,"",@"SHT_NOTE"
	.sectionflags	@"SHF_NOTE_NV_CUINFO"
        /*0018*/ 	.short	0x0002
        /*001a*/ 	.short	0x0064
        /*001c*/ 	.short	0x0082
	.zero		2


//--------------------- .nv.info                  --------------------------
	.section	.nv.info,"",@"SHT_CUDA_INFO"
	.align	4


	//----- nvinfo : EIATTR_REGCOUNT
	.align		4
        /*0000*/ 	.byte	0x04, 0x2f
        /*0002*/ 	.short	(.L_1 - .L_0)
	.align		4
.L_0:
        /*0004*/ 	.word	index@(_Z15prefixSumKernelPKfPfi)
        /*0008*/ 	.word	0x0000000c


	//----- nvinfo : EIATTR_FRAME_SIZE
	.align		4
.L_1:
        /*000c*/ 	.byte	0x04, 0x11
        /*000e*/ 	.short	(.L_3 - .L_2)
	.align		4
.L_2:
        /*0010*/ 	.word	index@(_Z15prefixSumKernelPKfPfi)
        /*0014*/ 	.word	0x00000000


	//----- nvinfo : EIATTR_MIN_STACK_SIZE
	.align		4
.L_3:
        /*0018*/ 	.byte	0x04, 0x12
        /*001a*/ 	.short	(.L_5 - .L_4)
	.align		4
.L_4:
        /*001c*/ 	.word	index@(_Z15prefixSumKernelPKfPfi)
        /*0020*/ 	.word	0x00000000
.L_5:


//--------------------- .nv.compat                --------------------------
	.section	.nv.compat,"",@"SHT_CUDA_COMPAT_INFO"
	.align	4
        /*0000*/ 	.byte	0x02, 0x09, 0x00, 0x00, 0x02, 0x02, 0x01, 0x00, 0x02, 0x05, 0x05, 0x00, 0x03, 0x07, 0x01, 0x01
        /*0010*/ 	.byte	0x02, 0x03, 0x00, 0x00, 0x02, 0x06, 0x01, 0x00, 0x04, 0x0b, 0x08, 0x00, 0x09, 0x00, 0x00, 0x00
        /*0020*/ 	.byte	0x00, 0x00, 0x00, 0x00


//--------------------- .nv.info._Z15prefixSumKernelPKfPfi --------------------------
	.section	.nv.info._Z15prefixSumKernelPKfPfi,"",@"SHT_CUDA_INFO"
	.sectionflags	@""
	.align	4


	//----- nvinfo : EIATTR_CUDA_API_VERSION
	.align		4
        /*0000*/ 	.byte	0x04, 0x37
        /*0002*/ 	.short	(.L_7 - .L_6)
.L_6:
        /*0004*/ 	.word	0x00000082


	//----- nvinfo : EIATTR_KPARAM_INFO
	.align		4
.L_7:
        /*0008*/ 	.byte	0x04, 0x17
        /*000a*/ 	.short	(.L_9 - .L_8)
.L_8:
        /*000c*/ 	.word	0x00000000
        /*0010*/ 	.short	0x0002
        /*0012*/ 	.short	0x0010
        /*0014*/ 	.byte	0x00, 0xf0, 0x11, 0x00


	//----- nvinfo : EIATTR_KPARAM_INFO
	.align		4
.L_9:
        /*0018*/ 	.byte	0x04, 0x17
        /*001a*/ 	.short	(.L_11 - .L_10)
.L_10:
        /*001c*/ 	.word	0x00000000
        /*0020*/ 	.short	0x0001
        /*0022*/ 	.short	0x0008
        /*0024*/ 	.byte	0x00, 0xf5, 0x21, 0x00


	//----- nvinfo : EIATTR_KPARAM_INFO
	.align		4
.L_11:
        /*0028*/ 	.byte	0x04, 0x17
        /*002a*/ 	.short	(.L_13 - .L_12)
.L_12:
        /*002c*/ 	.word	0x00000000
        /*0030*/ 	.short	0x0000
        /*0032*/ 	.short	0x0000
        /*0034*/ 	.byte	0x00, 0xf5, 0x21, 0x00


	//----- nvinfo : EIATTR_SPARSE_MMA_MASK
	.align		4
.L_13:
        /*0038*/ 	.byte	0x03, 0x50
        /*003a*/ 	.short	0x0000


	//----- nvinfo : EIATTR_MAXREG_COUNT
	.align		4
        /*003c*/ 	.byte	0x03, 0x1b
        /*003e*/ 	.short	0x00ff


	//----- nvinfo : EIATTR_NUM_BARRIERS
	.align		4
        /*0040*/ 	.byte	0x02, 0x4c
        /*0042*/ 	.byte	0x01
	.zero		1


	//----- nvinfo : EIATTR_MERCURY_ISA_VERSION
	.align		4
        /*0044*/ 	.byte	0x03, 0x5f
        /*0046*/ 	.short	0x0101


	//----- nvinfo : EIATTR_VRC_CTA_INIT_COUNT
	.align		4
        /*0048*/ 	.byte	0x02, 0x4a
	.zero		1
	.zero		1


	//----- nvinfo : EIATTR_EXIT_INSTR_OFFSETS
	.align		4
        /*004c*/ 	.byte	0x04, 0x1c
        /*004e*/ 	.short	(.L_15 - .L_14)


	//   ....[0]....
.L_14:
        /*0050*/ 	.word	0x00000220


	//   ....[1]....
        /*0054*/ 	.word	0x00000270


	//----- nvinfo : EIATTR_CBANK_PARAM_SIZE
	.align		4
.L_15:
        /*0058*/ 	.byte	0x03, 0x19
        /*005a*/ 	.short	0x0014


	//----- nvinfo : EIATTR_PARAM_CBANK
	.align		4
        /*005c*/ 	.byte	0x04, 0x0a
        /*005e*/ 	.short	(.L_17 - .L_16)
	.align		4
.L_16:
        /*0060*/ 	.word	index@(.nv.constant0._Z15prefixSumKernelPKfPfi)
        /*0064*/ 	.short	0x0380
        /*0066*/ 	.short	0x0014


	//----- nvinfo : EIATTR_SW_WAR
	.align		4
.L_17:
        /*0068*/ 	.byte	0x04, 0x36
        /*006a*/ 	.short	(.L_19 - .L_18)
.L_18:
        /*006c*/ 	.word	0x00000008
.L_19:


//--------------------- .nv.callgraph             --------------------------
	.section	.nv.callgraph,"",@"SHT_CUDA_CALLGRAPH"
	.align	4
	.sectionentsize	8
	.align		4
        /*0000*/ 	.word	0x00000000
	.align		4
        /*0004*/ 	.word	0xffffffff
	.align		4
        /*0008*/ 	.word	0x00000000
	.align		4
        /*000c*/ 	.word	0xfffffffe
	.align		4
        /*0010*/ 	.word	0x00000000
	.align		4
        /*0014*/ 	.word	0xfffffffd
	.align		4
        /*0018*/ 	.word	0x00000000
	.align		4
        /*001c*/ 	.word	0xfffffffc


//--------------------- .text._Z15prefixSumKernelPKfPfi --------------------------
	.section	.text._Z15prefixSumKernelPKfPfi,"ax",@progbits
	.align	128
        .global         _Z15prefixSumKernelPKfPfi
        .type           _Z15prefixSumKernelPKfPfi,@function
        .size           _Z15prefixSumKernelPKfPfi,(.L_x_3 - _Z15prefixSumKernelPKfPfi)
        .other          _Z15prefixSumKernelPKfPfi,@"STO_CUDA_ENTRY STV_DEFAULT"
_Z15prefixSumKernelPKfPfi:
.text._Z15prefixSumKernelPKfPfi:
[----:B------:R-:W-:Y:S01]  /*0000*/  LDC R1, c[0x0][0x37c] ;  /* 0x0000df00ff017b82 */ /* 0x000fe20000000800 */
[----:B------:R-:W0:Y:S07]  /*0010*/  S2R R9, SR_TID.X ;  /* 0x0000000000097919 */ /* 0x000e2e0000002100 */
[----:B------:R-:W0:Y:S01]  /*0020*/  S2UR UR4, SR_CTAID.X ;  /* 0x00000000000479c3 */ /* 0x000e220000002500 */
[----:B------:R-:W1:Y:S01]  /*0030*/  LDCU UR5, c[0x0][0x390] ;  /* 0x00007200ff0577ac */ /* 0x000e620008000800 */
[----:B------:R-:W-:Y:S01]  /*0040*/  IMAD.MOV.U32 R0, RZ, RZ, RZ ;  /* 0x000000ffff007224 */ /* 0x000fe200078e00ff */
[----:B------:R-:W2:Y:S05]  /*0050*/  LDCU.64 UR6, c[0x0][0x358] ;  /* 0x00006b00ff0677ac */ /* 0x000eaa0008000a00 */
[----:B------:R-:W0:Y:S02]  /*0060*/  LDC R4, c[0x0][0x360] ;  /* 0x0000d800ff047b82 */ /* 0x000e240000000800 */
[----:B0-----:R-:W-:-:S05]  /*0070*/  IMAD R5, R4, UR4, R9 ;  /* 0x0000000404057c24 */ /* 0x001fca000f8e0209 */
[----:B-1----:R-:W-:-:S13]  /*0080*/  ISETP.GE.AND P0, PT, R5, UR5, PT ;  /* 0x0000000505007c0c */ /* 0x002fda000bf06270 */
[----:B------:R-:W0:Y:S02]  /*0090*/  @!P0 LDC.64 R2, c[0x0][0x380] ;  /* 0x0000e000ff028b82 */ /* 0x000e240000000a00 */
[----:B0-----:R-:W-:-:S05]  /*00a0*/  @!P0 IMAD.WIDE R2, R5, 0x4, R2 ;  /* 0x0000000405028825 */ /* 0x001fca00078e0202 */
[----:B--2---:R-:W2:Y:S01]  /*00b0*/  @!P0 LDG.E R0, desc[UR6][R2.64] ;  /* 0x0000000602008981 */ /* 0x004ea2000c1e1900 */
[----:B------:R-:W0:Y:S01]  /*00c0*/  S2UR UR5, SR_CgaCtaId ;  /* 0x00000000000579c3 */ /* 0x000e220000008800 */
[----:B------:R-:W-:Y:S01]  /*00d0*/  UMOV UR4, 0x400 ;  /* 0x0000040000047882 */ /* 0x000fe20000000000 */
[----:B------:R-:W-:Y:S01]  /*00e0*/  ISETP.GE.U32.AND P0, PT, R4, 0x2, PT ;  /* 0x000000020400780c */ /* 0x000fe20003f06070 */
[----:B0-----:R-:W-:-:S06]  /*00f0*/  ULEA UR4, UR5, UR4, 0x18 ;  /* 0x0000000405047291 */ /* 0x001fcc000f8ec0ff */
[----:B------:R-:W-:-:S05]  /*0100*/  LEA R7, R9, UR4, 0x2 ;  /* 0x0000000409077c11 */ /* 0x000fca000f8e10ff */
[----:B--2---:R0:W-:Y:S01]  /*0110*/  STS [R7], R0 ;  /* 0x0000000007007388 */ /* 0x0041e20000000800 */
[----:B------:R-:W-:Y:S06]  /*0120*/  BAR.SYNC.DEFER_BLOCKING 0x0 ;  /* 0x0000000000007b1d */ /* 0x000fec0000010000 */
[----:B------:R-:W-:Y:S05]  /*0130*/  @!P0 BRA `(.L_x_0) ;  /* 0x0000000000308947 */ /* 0x000fea0003800000 */
[----:B------:R-:W-:-:S05]  /*0140*/  UMOV UR5, 0x1 ;  /* 0x0000000100057882 */ /* 0x000fca0000000000 */
.L_x_1:
[----:B------:R-:W-:-:S13]  /*0150*/  ISETP.GE.U32.AND P0, PT, R9, UR5, PT ;  /* 0x0000000509007c0c */ /* 0x000fda000bf06070 */
[----:B0-----:R-:W-:Y:S01]  /*0160*/  @P0 VIADD R0, R9, -UR5 ;  /* 0x8000000509000c36 */ /* 0x001fe20008000000 */
[----:B------:R-:W-:Y:S01]  /*0170*/  @P0 LDS R3, [R7] ;  /* 0x0000000007030984 */ /* 0x000fe20000000800 */
[----:B------:R-:W-:-:S03]  /*0180*/  USHF.L.U32 UR5, UR5, 0x1, URZ ;  /* 0x0000000105057899 */ /* 0x000fc600080006ff */
[----:B------:R-:W-:-:S06]  /*0190*/  @P0 LEA R0, R0, UR4, 0x2 ;  /* 0x0000000400000c11 */ /* 0x000fcc000f8e10ff */
[----:B------:R-:W0:Y:S02]  /*01a0*/  @P0 LDS R0, [R0] ;  /* 0x0000000000000984 */ /* 0x000e240000000800 */
[----:B0-----:R-:W-:-:S05]  /*01b0*/  @P0 FADD R2, R0, R3 ;  /* 0x0000000300020221 */ /* 0x001fca0000000000 */
[----:B------:R1:W-:Y:S01]  /*01c0*/  @P0 STS [R7], R2 ;  /* 0x0000000207000388 */ /* 0x0003e20000000800 */
[----:B------:R-:W-:Y:S01]  /*01d0*/  BAR.SYNC.DEFER_BLOCKING 0x0 ;  /* 0x0000000000007b1d */ /* 0x000fe20000010000 */
[----:B------:R-:W-:-:S13]  /*01e0*/  ISETP.LE.U32.AND P0, PT, R4, UR5, PT ;  /* 0x0000000504007c0c */ /* 0x000fda000bf03070 */
[----:B-1----:R-:W-:Y:S05]  /*01f0*/  @!P0 BRA `(.L_x_1) ;  /* 0xfffffffc00d48947 */ /* 0x002fea000383ffff */
.L_x_0:
[----:B------:R-:W1:Y:S02]  /*0200*/  LDCU UR4, c[0x0][0x390] ;  /* 0x00007200ff0477ac */ /* 0x000e640008000800 */
[----:B-1----:R-:W-:-:S13]  /*0210*/  ISETP.GE.AND P0, PT, R5, UR4, PT ;  /* 0x0000000405007c0c */ /* 0x002fda000bf06270 */
[----:B------:R-:W-:Y:S05]  /*0220*/  @P0 EXIT ;  /* 0x000000000000094d */ /* 0x000fea0003800000 */
[----:B0-----:R-:W0:Y:S01]  /*0230*/  LDS R7, [R7] ;  /* 0x0000000007077984 */ /* 0x001e220000000800 */
[----:B------:R-:W1:Y:S02]  /*0240*/  LDC.64 R2, c[0x0][0x388] ;  /* 0x0000e200ff027b82 */ /* 0x000e640000000a00 */
[----:B-1----:R-:W-:-:S05]  /*0250*/  IMAD.WIDE R2, R5, 0x4, R2 ;  /* 0x0000000405027825 */ /* 0x002fca00078e0202 */
[----:B0-----:R-:W-:Y:S01]  /*0260*/  STG.E desc[UR6][R2.64], R7 ;  /* 0x0000000702007986 */ /* 0x001fe2000c101906 */
[----:B------:R-:W-:Y:S05]  /*0270*/  EXIT ;  /* 0x000000000000794d */ /* 0x000fea0003800000 */
.L_x_2:
[----:B------:R-:W-:-:S00]  /*0280*/  BRA `(.L_x_2) ;  /* 0xfffffffc00fc7947 */ /* 0x000fc0000383ffff */
[----:B------:R-:W-:-:S00]  /*0290*/  NOP ;  /* 0x0000000000007918 */ /* 0x000fc00000000000 */
        /* <DEDUP_REMOVED lines=14> */
.L_x_3:


//--------------------- .nv.shared._Z15prefixSumKernelPKfPfi --------------------------
	.section	.nv.shared._Z15prefixSumKernelPKfPfi,"aw",@nobits
	.sectionflags	@""
	.align	16
	.zero		1024


//--------------------- .nv.shared.reserved.0     --------------------------
	.section	.nv.shared.reserved.0,"aw",@nobits
	.weak		__nv_reservedSMEM_offset_0_alias
	.size		__nv_reservedSMEM_offset_0_alias, 0, 64
	.other		__nv_reservedSMEM_offset_0_alias,@"STO_CUDA_RESERVED_SHARED STV_DEFAULT"
__nv_reservedSMEM_offset_0_alias:
	.zero		0
	.zero		64


//--------------------- .nv.constant0._Z15prefixSumKernelPKfPfi --------------------------
	.section	.nv.constant0._Z15prefixSumKernelPKfPfi,"a",@progbits
	.sectionflags	@""
	.align	4
.nv.constant0._Z15prefixSumKernelPKfPfi:
	.zero		916


//--------------------- SYMBOLS --------------------------

	.type		.nv.reservedSmem.offset0,@object
	.size		.nv.reservedSmem.offset0,0x4
	.type		.nv.reservedSmem.cap,@object
	.size		.nv.reservedSmem.cap,0x4
